//
// Generated by NVIDIA NVVM Compiler
//
// Compiler Build ID: CL-36424714
// Cuda compilation tools, release 13.0, V13.0.88
// Based on NVVM 20.0.0
//

.version 9.0
.target sm_100
.address_size 64

	// .globl	_Z16sumArraysOnGPU2DPfS_S_ii

.visible .entry _Z16sumArraysOnGPU2DPfS_S_ii(
	.param .u64 .ptr .align 1 _Z16sumArraysOnGPU2DPfS_S_ii_param_0,
	.param .u64 .ptr .align 1 _Z16sumArraysOnGPU2DPfS_S_ii_param_1,
	.param .u64 .ptr .align 1 _Z16sumArraysOnGPU2DPfS_S_ii_param_2,
	.param .u32 _Z16sumArraysOnGPU2DPfS_S_ii_param_3,
	.param .u32 _Z16sumArraysOnGPU2DPfS_S_ii_param_4
)
{
	.reg .pred 	%p<4>;
	.reg .b32 	%r<14>;
	.reg .b32 	%f<4>;
	.reg .b64 	%rd<11>;

	ld.param.u64 	%rd1, [_Z16sumArraysOnGPU2DPfS_S_ii_param_0];
	ld.param.u64 	%rd2, [_Z16sumArraysOnGPU2DPfS_S_ii_param_1];
	ld.param.u64 	%rd3, [_Z16sumArraysOnGPU2DPfS_S_ii_param_2];
	ld.param.u32 	%r2, [_Z16sumArraysOnGPU2DPfS_S_ii_param_3];
	ld.param.u32 	%r3, [_Z16sumArraysOnGPU2DPfS_S_ii_param_4];
	mov.u32 	%r5, %ctaid.x;
	mov.u32 	%r6, %ntid.x;
	mov.u32 	%r7, %tid.x;
	mad.lo.s32 	%r8, %r5, %r6, %r7;
	mov.u32 	%r9, %ctaid.y;
	mov.u32 	%r10, %ntid.y;
	mov.u32 	%r11, %tid.y;
	mad.lo.s32 	%r12, %r9, %r10, %r11;
	mad.lo.s32 	%r1, %r2, %r12, %r8;
	setp.ge.s32 	%p1, %r8, %r2;
	setp.ge.s32 	%p2, %r12, %r3;
	or.pred  	%p3, %p1, %p2;
	@%p3 bra 	$L__BB0_2;
	cvta.to.global.u64 	%rd4, %rd1;
	cvta.to.global.u64 	%rd5, %rd2;
	cvta.to.global.u64 	%rd6, %rd3;
	mul.wide.s32 	%rd7, %r1, 4;
	add.s64 	%rd8, %rd4, %rd7;
	ld.global.f32 	%f1, [%rd8];
	add.s64 	%rd9, %rd5, %rd7;
	ld.global.f32 	%f2, [%rd9];
	add.f32 	%f3, %f1, %f2;
	add.s64 	%rd10, %rd6, %rd7;
	st.global.f32 	[%rd10], %f3;
$L__BB0_2:
	ret;

}


// ===== COMPILED SASS (sm_100) =====

	.target	sm_100

	.elftype	@"ET_EXEC"


//--------------------- .note.nv.tkinfo           --------------------------
	.section	.note.nv.tkinfo,"",@"SHT_NOTE"
	.sectionflags	@"SHF_NOTE_NV_TKINFO"
	.tkinfo
        /*0018*/ 	.word	0x00000002
        /*0030*/ 	.string	""
        /*0030*/ 	.string	"ptxas"
        /*0030*/ 	.string	"Cuda compilation tools, release 13.0, V13.0.88"
        /*0030*/ 	.string	"Build cuda_13.0.r13.0/compiler.36424714_0"
        /*0030*/ 	.string	"-arch sm_100 -m 64 "



//--------------------- .note.nv.cuinfo           --------------------------
	.section	.note.nv.cuinfo,"",@"SHT_NOTE"
	.sectionflags	@"SHF_NOTE_NV_CUINFO"
        /*0018*/ 	.short	0x0002
        /*001a*/ 	.short	0x0064
        /*001c*/ 	.short	0x0082
	.zero		2


//--------------------- .nv.info                  --------------------------
	.section	.nv.info,"",@"SHT_CUDA_INFO"
	.align	4


	//----- nvinfo : EIATTR_REGCOUNT
	.align		4
        /*0000*/ 	.byte	0x04, 0x2f
        /*0002*/ 	.short	(.L_1 - .L_0)
	.align		4
.L_0:
        /*0004*/ 	.word	index@(_Z16sumArraysOnGPU2DPfS_S_ii)
        /*0008*/ 	.word	0x0000000c


	//----- nvinfo : EIATTR_FRAME_SIZE
	.align		4
.L_1:
        /*000c*/ 	.byte	0x04, 0x11
        /*000e*/ 	.short	(.L_3 - .L_2)
	.align		4
.L_2:
        /*0010*/ 	.word	index@(_Z16sumArraysOnGPU2DPfS_S_ii)
        /*0014*/ 	.word	0x00000000


	//----- nvinfo : EIATTR_MIN_STACK_SIZE
	.align		4
.L_3:
        /*0018*/ 	.byte	0x04, 0x12
        /*001a*/ 	.short	(.L_5 - .L_4)
	.align		4
.L_4:
        /*001c*/ 	.word	index@(_Z16sumArraysOnGPU2DPfS_S_ii)
        /*0020*/ 	.word	0x00000000
.L_5:


//--------------------- .nv.compat                --------------------------
	.section	.nv.compat,"",@"SHT_CUDA_COMPAT_INFO"
	.align	4
        /*0000*/ 	.byte	0x02, 0x09, 0x00, 0x00, 0x02, 0x02, 0x01, 0x00, 0x02, 0x05, 0x05, 0x00, 0x03, 0x07, 0x01, 0x01
        /*0010*/ 	.byte	0x02, 0x03, 0x00, 0x00, 0x02, 0x06, 0x01, 0x00, 0x04, 0x0b, 0x08, 0x00, 0x09, 0x00, 0x00, 0x00
        /*0020*/ 	.byte	0x00, 0x00, 0x00, 0x00


//--------------------- .nv.info._Z16sumArraysOnGPU2DPfS_S_ii --------------------------
	.section	.nv.info._Z16sumArraysOnGPU2DPfS_S_ii,"",@"SHT_CUDA_INFO"
	.sectionflags	@""
	.align	4


	//----- nvinfo : EIATTR_CUDA_API_VERSION
	.align		4
        /*0000*/ 	.byte	0x04, 0x37
        /*0002*/ 	.short	(.L_7 - .L_6)
.L_6:
        /*0004*/ 	.word	0x00000082


	//----- nvinfo : EIATTR_KPARAM_INFO
	.align		4
.L_7:
        /*0008*/ 	.byte	0x04, 0x17
        /*000a*/ 	.short	(.L_9 - .L_8)
.L_8:
        /*000c*/ 	.word	0x00000000
        /*0010*/ 	.short	0x0004
        /*0012*/ 	.short	0x001c
        /*0014*/ 	.byte	0x00, 0xf0, 0x11, 0x00


	//----- nvinfo : EIATTR_KPARAM_INFO
	.align		4
.L_9:
        /*0018*/ 	.byte	0x04, 0x17
        /*001a*/ 	.short	(.L_11 - .L_10)
.L_10:
        /*001c*/ 	.word	0x00000000
        /*0020*/ 	.short	0x0003
        /*0022*/ 	.short	0x0018
        /*0024*/ 	.byte	0x00, 0xf0, 0x11, 0x00


	//----- nvinfo : EIATTR_KPARAM_INFO
	.align		4
.L_11:
        /*0028*/ 	.byte	0x04, 0x17
        /*002a*/ 	.short	(.L_13 - .L_12)
.L_12:
        /*002c*/ 	.word	0x00000000
        /*0030*/ 	.short	0x0002
        /*0032*/ 	.short	0x0010
        /*0034*/ 	.byte	0x00, 0xf5, 0x21, 0x00


	//----- nvinfo : EIATTR_KPARAM_INFO
	.align		4
.L_13:
        /*0038*/ 	.byte	0x04, 0x17
        /*003a*/ 	.short	(.L_15 - .L_14)
.L_14:
        /*003c*/ 	.word	0x00000000
        /*0040*/ 	.short	0x0001
        /*0042*/ 	.short	0x0008
        /*0044*/ 	.byte	0x00, 0xf5, 0x21, 0x00


	//----- nvinfo : EIATTR_KPARAM_INFO
	.align		4
.L_15:
        /*0048*/ 	.byte	0x04, 0x17
        /*004a*/ 	.short	(.L_17 - .L_16)
.L_16:
        /*004c*/ 	.word	0x00000000
        /*0050*/ 	.short	0x0000
        /*0052*/ 	.short	0x0000
        /*0054*/ 	.byte	0x00, 0xf5, 0x21, 0x00


	//----- nvinfo : EIATTR_SPARSE_MMA_MASK
	.align		4
.L_17:
        /*0058*/ 	.byte	0x03, 0x50
        /*005a*/ 	.short	0x0000


	//----- nvinfo : EIATTR_MAXREG_COUNT
	.align		4
        /*005c*/ 	.byte	0x03, 0x1b
        /*005e*/ 	.short	0x00ff


	//----- nvinfo : EIATTR_MERCURY_ISA_VERSION
	.align		4
        /*0060*/ 	.byte	0x03, 0x5f
        /*0062*/ 	.short	0x0101


	//----- nvinfo : EIATTR_VRC_CTA_INIT_COUNT
	.align		4
        /*0064*/ 	.byte	0x02, 0x4a
	.zero		1
	.zero		1


	//----- nvinfo : EIATTR_EXIT_INSTR_OFFSETS
	.align		4
        /*0068*/ 	.byte	0x04, 0x1c
        /*006a*/ 	.short	(.L_19 - .L_18)


	//   ....[0]....
.L_18:
        /*006c*/ 	.word	0x000000d0


	//   ....[1]....
        /*0070*/ 	.word	0x00000190


	//----- nvinfo : EIATTR_CBANK_PARAM_SIZE
	.align		4
.L_19:
        /*0074*/ 	.byte	0x03, 0x19
        /*0076*/ 	.short	0x0020


	//----- nvinfo : EIATTR_PARAM_CBANK
	.align		4
        /*0078*/ 	.byte	0x04, 0x0a
        /*007a*/ 	.short	(.L_21 - .L_20)
	.align		4
.L_20:
        /*007c*/ 	.word	index@(.nv.constant0._Z16sumArraysOnGPU2DPfS_S_ii)
        /*0080*/ 	.short	0x0380
        /*0082*/ 	.short	0x0020


	//----- nvinfo : EIATTR_SW_WAR
	.align		4
.L_21:
        /*0084*/ 	.byte	0x04, 0x36
        /*0086*/ 	.short	(.L_23 - .L_22)
.L_22:
        /*0088*/ 	.word	0x00000008
.L_23:


//--------------------- .nv.callgraph             --------------------------
	.section	.nv.callgraph,"",@"SHT_CUDA_CALLGRAPH"
	.align	4
	.sectionentsize	8
	.align		4
        /*0000*/ 	.word	0x00000000
	.align		4
        /*0004*/ 	.word	0xffffffff
	.align		4
        /*0008*/ 	.word	0x00000000
	.align		4
        /*000c*/ 	.word	0xfffffffe
	.align		4
        /*0010*/ 	.word	0x00000000
	.align		4
        /*0014*/ 	.word	0xfffffffd
	.align		4
        /*0018*/ 	.word	0x00000000
	.align		4
        /*001c*/ 	.word	0xfffffffc


//--------------------- .text._Z16sumArraysOnGPU2DPfS_S_ii --------------------------
	.section	.text._Z16sumArraysOnGPU2DPfS_S_ii,"ax",@progbits
	.align	128
        .global         _Z16sumArraysOnGPU2DPfS_S_ii
        .type           _Z16sumArraysOnGPU2DPfS_S_ii,@function
        .size           _Z16sumArraysOnGPU2DPfS_S_ii,(.L_x_1 - _Z16sumArraysOnGPU2DPfS_S_ii)
        .other          _Z16sumArraysOnGPU2DPfS_S_ii,@"STO_CUDA_ENTRY STV_DEFAULT"
_Z16sumArraysOnGPU2DPfS_S_ii:
.text._Z16sumArraysOnGPU2DPfS_S_ii:
[----:B------:R-:W-:Y:S01]  /*0000*/  LDC R1, c[0x0][0x37c] ;  /* 0x0000df00ff017b82 */ /* 0x000fe20000000800 */
[----:B------:R-:W0:Y:S07]  /*0010*/  S2R R2, SR_TID.Y ;  /* 0x0000000000027919 */ /* 0x000e2e0000002200 */
[----:B------:R-:W1:Y:S01]  /*0020*/  LDC R0, c[0x0][0x360] ;  /* 0x0000d800ff007b82 */ /* 0x000e620000000800 */
[----:B------:R-:W2:Y:S01]  /*0030*/  LDCU.64 UR6, c[0x0][0x398] ;  /* 0x00007300ff0677ac */ /* 0x000ea20008000a00 */
[----:B------:R-:W1:Y:S06]  /*0040*/  S2R R5, SR_TID.X ;  /* 0x0000000000057919 */ /* 0x000e6c0000002100 */
[----:B------:R-:W0:Y:S08]  /*0050*/  S2UR UR5, SR_CTAID.Y ;  /* 0x00000000000579c3 */ /* 0x000e300000002600 */
[----:B------:R-:W0:Y:S08]  /*0060*/  LDC R3, c[0x0][0x364] ;  /* 0x0000d900ff037b82 */ /* 0x000e300000000800 */
[----:B------:R-:W1:Y:S01]  /*0070*/  S2UR UR4, SR_CTAID.X ;  /* 0x00000000000479c3 */ /* 0x000e620000002500 */
[----:B0-----:R-:W-:-:S05]  /*0080*/  IMAD R3, R3, UR5, R2 ;  /* 0x0000000503037c24 */ /* 0x001fca000f8e0202 */
[----:B--2---:R-:W-:Y:S01]  /*0090*/  ISETP.GE.AND P0, PT, R3, UR7, PT ;  /* 0x0000000703007c0c */ /* 0x004fe2000bf06270 */
[----:B-1----:R-:W-:-:S04]  /*00a0*/  IMAD R0, R0, UR4, R5 ;  /* 0x0000000400007c24 */ /* 0x002fc8000f8e0205 */
[----:B------:R-:W-:Y:S01]  /*00b0*/  IMAD R9, R3, UR6, R0 ;  /* 0x0000000603097c24 */ /* 0x000fe2000f8e0200 */
[----:B------:R-:W-:-:S13]  /*00c0*/  ISETP.GE.OR P0, PT, R0, UR6, P0 ;  /* 0x0000000600007c0c */ /* 0x000fda0008706670 */
[----:B------:R-:W-:Y:S05]  /*00d0*/  @P0 EXIT ;  /* 0x000000000000094d */ /* 0x000fea0003800000 */
[----:B------:R-:W0:Y:S01]  /*00e0*/  LDC.64 R2, c[0x0][0x380] ;  /* 0x0000e000ff027b82 */ /* 0x000e220000000a00 */
[----:B------:R-:W1:Y:S07]  /*00f0*/  LDCU.64 UR4, c[0x0][0x358] ;  /* 0x00006b00ff0477ac */ /* 0x000e6e0008000a00 */
[----:B------:R-:W2:Y:S08]  /*0100*/  LDC.64 R4, c[0x0][0x388] ;  /* 0x0000e200ff047b82 */ /* 0x000eb00000000a00 */
[----:B------:R-:W3:Y:S01]  /*0110*/  LDC.64 R6, c[0x0][0x390] ;  /* 0x0000e400ff067b82 */ /* 0x000ee20000000a00 */
[----:B0-----:R-:W-:-:S06]  /*0120*/  IMAD.WIDE R2, R9, 0x4, R2 ;  /* 0x0000000409027825 */ /* 0x001fcc00078e0202 */
[----:B-1----:R-:W4:Y:S01]  /*0130*/  LDG.E R2, desc[UR4][R2.64] ;  /* 0x0000000402027981 */ /* 0x002f22000c1e1900 */
[----:B--2---:R-:W-:-:S06]  /*0140*/  IMAD.WIDE R4, R9, 0x4, R4 ;  /* 0x0000000409047825 */ /* 0x004fcc00078e0204 */
[----:B------:R-:W4:Y:S01]  /*0150*/  LDG.E R5, desc[UR4][R4.64] ;  /* 0x0000000404057981 */ /* 0x000f22000c1e1900 */
[----:B---3--:R-:W-:-:S04]  /*0160*/  IMAD.WIDE R6, R9, 0x4, R6 ;  /* 0x0000000409067825 */ /* 0x008fc800078e0206 */
[----:B----4-:R-:W-:-:S05]  /*0170*/  FADD R9, R2, R5 ;  /* 0x0000000502097221 */ /* 0x010fca0000000000 */
[----:B------:R-:W-:Y:S01]  /*0180*/  STG.E desc[UR4][R6.64], R9 ;  /* 0x0000000906007986 */ /* 0x000fe2000c101904 */
[----:B------:R-:W-:Y:S05]  /*0190*/  EXIT ;  /* 0x000000000000794d */ /* 0x000fea0003800000 */
.L_x_0:
[----:B------:R-:W-:-:S00]  /*01a0*/  BRA `(.L_x_0) ;  /* 0xfffffffc00fc7947 */ /* 0x000fc0000383ffff */
[----:B------:R-:W-:-:S00]  /*01b0*/  NOP ;  /* 0x0000000000007918 */ /* 0x000fc00000000000 */
        /* <DEDUP_REMOVED lines=12> */
.L_x_1:


//--------------------- .nv.shared.reserved.0     --------------------------
	.section	.nv.shared.reserved.0,"aw",@nobits
	.weak		__nv_reservedSMEM_offset_0_alias
	.size		__nv_reservedSMEM_offset_0_alias, 0, 64
	.other		__nv_reservedSMEM_offset_0_alias,@"STO_CUDA_RESERVED_SHARED STV_DEFAULT"
__nv_reservedSMEM_offset_0_alias:
	.zero		0
	.zero		64


//--------------------- .nv.constant0._Z16sumArraysOnGPU2DPfS_S_ii --------------------------
	.section	.nv.constant0._Z16sumArraysOnGPU2DPfS_S_ii,"a",@progbits
	.sectionflags	@""
	.align	4
.nv.constant0._Z16sumArraysOnGPU2DPfS_S_ii:
	.zero		928


//--------------------- SYMBOLS --------------------------

	.type		.nv.reservedSmem.offset0,@object
	.size		.nv.reservedSmem.offset0,0x4
